	.headerflags	@"EF_CUDA_TEXMODE_UNIFIED EF_CUDA_64BIT_ADDRESS EF_CUDA_ACCELERATORS EF_CUDA_SM90 EF_CUDA_VIRTUAL_SM(EF_CUDA_SM90)"
	.elftype	@"ET_EXEC"


//--------------------- .nv.info                  --------------------------
	.section	.nv.info,"",@"SHT_CUDA_INFO"
	.align	4


	//----- nvinfo : EIATTR_REGCOUNT
	.align		4
        /*0000*/ 	.byte	0x04, 0x2f
        /*0002*/ 	.short	(.L_1 - .L_0)
	.align		4
.L_0:
        /*0004*/ 	.word	index@(triton_poi_fused_mul_3)
        /*0008*/ 	.word	0x0000000e


	//----- nvinfo : EIATTR_MIN_STACK_SIZE
	.align		4
.L_1:
        /*000c*/ 	.byte	0x04, 0x12
        /*000e*/ 	.short	(.L_3 - .L_2)
	.align		4
.L_2:
        /*0010*/ 	.word	index@(triton_poi_fused_mul_3)
        /*0014*/ 	.word	0x00000000


	//----- nvinfo : EIATTR_FRAME_SIZE
	.align		4
.L_3:
        /*0018*/ 	.byte	0x04, 0x11
        /*001a*/ 	.short	(.L_5 - .L_4)
	.align		4
.L_4:
        /*001c*/ 	.word	index@(triton_poi_fused_mul_3)
        /*0020*/ 	.word	0x00000000


	//----- nvinfo : EIATTR_MIN_STACK_SIZE
	.align		4
.L_5:
        /*0024*/ 	.byte	0x04, 0x12
        /*0026*/ 	.short	(.L_7 - .L_6)
	.align		4
.L_6:
        /*0028*/ 	.word	index@(triton_poi_fused_mul_3)
        /*002c*/ 	.word	0x00000000
.L_7:


//--------------------- .nv.info.triton_poi_fused_mul_3 --------------------------
	.section	.nv.info.triton_poi_fused_mul_3,"",@"SHT_CUDA_INFO"
	.sectionflags	@""
	.align	4


	//----- nvinfo : EIATTR_CUDA_API_VERSION
	.align		4
        /*0000*/ 	.byte	0x04, 0x37
        /*0002*/ 	.short	(.L_9 - .L_8)
.L_8:
        /*0004*/ 	.word	0x0000007c


	//----- nvinfo : EIATTR_KPARAM_INFO
	.align		4
.L_9:
        /*0008*/ 	.byte	0x04, 0x17
        /*000a*/ 	.short	(.L_11 - .L_10)
.L_10:
        /*000c*/ 	.word	0x00000000
        /*0010*/ 	.short	0x0003
        /*0012*/ 	.short	0x0018
        /*0014*/ 	.byte	0x00, 0xf0, 0x11, 0x00


	//----- nvinfo : EIATTR_KPARAM_INFO
	.align		4
.L_11:
        /*0018*/ 	.byte	0x04, 0x17
        /*001a*/ 	.short	(.L_13 - .L_12)
.L_12:
        /*001c*/ 	.word	0x00000000
        /*0020*/ 	.short	0x0002
        /*0022*/ 	.short	0x0010
        /*0024*/ 	.byte	0x00, 0xf4, 0x21, 0x00


	//----- nvinfo : EIATTR_KPARAM_INFO
	.align		4
.L_13:
        /*0028*/ 	.byte	0x04, 0x17
        /*002a*/ 	.short	(.L_15 - .L_14)
.L_14:
        /*002c*/ 	.word	0x00000000
        /*0030*/ 	.short	0x0001
        /*0032*/ 	.short	0x0008
        /*0034*/ 	.byte	0x00, 0xf4, 0x21, 0x00


	//----- nvinfo : EIATTR_KPARAM_INFO
	.align		4
.L_15:
        /*0038*/ 	.byte	0x04, 0x17
        /*003a*/ 	.short	(.L_17 - .L_16)
.L_16:
        /*003c*/ 	.word	0x00000000
        /*0040*/ 	.short	0x0000
        /*0042*/ 	.short	0x0000
        /*0044*/ 	.byte	0x00, 0xf4, 0x21, 0x00


	//----- nvinfo : EIATTR_SPARSE_MMA_MASK
	.align		4
.L_17:
        /*0048*/ 	.byte	0x03, 0x50
        /*004a*/ 	.short	0x0000


	//----- nvinfo : EIATTR_MAXREG_COUNT
	.align		4
        /*004c*/ 	.byte	0x03, 0x1b
        /*004e*/ 	.short	0x00ff


	//----- nvinfo : EIATTR_EXIT_INSTR_OFFSETS
	.align		4
        /*0050*/ 	.byte	0x04, 0x1c
        /*0052*/ 	.short	(.L_19 - .L_18)


	//   ....[0]....
.L_18:
        /*0054*/ 	.word	0x00000330


	//   ....[1]....
        /*0058*/ 	.word	0x00000350


	//----- nvinfo : EIATTR_REQNTID
	.align		4
.L_19:
        /*005c*/ 	.byte	0x04, 0x10
        /*005e*/ 	.short	(.L_21 - .L_20)
.L_20:
        /*0060*/ 	.word	0x00000020
        /*0064*/ 	.word	0x00000001
        /*0068*/ 	.word	0x00000001


	//----- nvinfo : EIATTR_CBANK_PARAM_SIZE
	.align		4
.L_21:
        /*006c*/ 	.byte	0x03, 0x19
        /*006e*/ 	.short	0x001c


	//----- nvinfo : EIATTR_PARAM_CBANK
	.align		4
        /*0070*/ 	.byte	0x04, 0x0a
        /*0072*/ 	.short	(.L_23 - .L_22)
	.align		4
.L_22:
        /*0074*/ 	.word	index@(.nv.constant0.triton_poi_fused_mul_3)
        /*0078*/ 	.short	0x0210
        /*007a*/ 	.short	0x001c


	//----- nvinfo : EIATTR_SW_WAR
	.align		4
.L_23:
        /*007c*/ 	.byte	0x04, 0x36
        /*007e*/ 	.short	(.L_25 - .L_24)
.L_24:
        /*0080*/ 	.word	0x00000008
.L_25:


//--------------------- .nv.callgraph             --------------------------
	.section	.nv.callgraph,"",@"SHT_CUDA_CALLGRAPH"
	.align	4
	.sectionentsize	8
	.align		4
        /*0000*/ 	.word	0x00000000
	.align		4
        /*0004*/ 	.word	0xffffffff
	.align		4
        /*0008*/ 	.word	0x00000000
	.align		4
        /*000c*/ 	.word	0xfffffffe
	.align		4
        /*0010*/ 	.word	0x00000000
	.align		4
        /*0014*/ 	.word	0xfffffffd
	.align		4
        /*0018*/ 	.word	0x00000000
	.align		4
        /*001c*/ 	.word	0xfffffffc


//--------------------- .text.triton_poi_fused_mul_3 --------------------------
	.section	.text.triton_poi_fused_mul_3,"ax",@progbits
	.align	128
        .global         triton_poi_fused_mul_3
        .type           triton_poi_fused_mul_3,@function
        .size           triton_poi_fused_mul_3,(.L_x_1 - triton_poi_fused_mul_3)
        .other          triton_poi_fused_mul_3,@"STO_CUDA_ENTRY STV_DEFAULT"
triton_poi_fused_mul_3:
.text.triton_poi_fused_mul_3:
[----:B------:R-:W0:Y:S02]  /*0000*/  LDC R1, c[0x0][0x28] ;  /* 0x00000a00ff017b82 */ /* 0x000e240000000800 */
[----:B------:R-:W1:Y:S01]  /*0010*/  S2R R0, SR_TID.X ;  /* 0x0000000000007919 */ /* 0x000e620000002100 */
[----:B------:R-:W2:Y:S01]  /*0020*/  LDC.64 R4, c[0x0][0x218] ;  /* 0x00008600ff047b82 */ /* 0x000ea20000000a00 */
[----:B------:R-:W3:Y:S01]  /*0030*/  S2R R7, SR_CTAID.X ;  /* 0x0000000000077919 */ /* 0x000ee20000002500 */
[----:B------:R-:W-:Y:S01]  /*0040*/  MOV R6, RZ ;  /* 0x000000ff00067202 */ /* 0x000fe20000000f00 */
[----:B------:R-:W-:Y:S01]  /*0050*/  ULDC.64 UR4, c[0x0][0x208] ;  /* 0x0000820000047ab9 */ /* 0x000fe20000000a00 */
[----:B-1----:R-:W-:Y:S02]  /*0060*/  SHF.L.U32 R0, R0, 0x1, RZ ;  /* 0x0000000100007819 */ /* 0x002fe400000006ff */
[----:B---3--:R-:W-:Y:S02]  /*0070*/  SHF.R.S32.HI R2, RZ, 0x19, R7 ;  /* 0x00000019ff027819 */ /* 0x008fe40000011407 */
[----:B------:R-:W-:Y:S02]  /*0080*/  LOP3.LUT R0, R0, 0x3e, RZ, 0xc0, !PT ;  /* 0x0000003e00007812 */ /* 0x000fe400078ec0ff */
[----:B------:R-:W-:-:S02]  /*0090*/  SGXT R2, R2, 0x1 ;  /* 0x000000010202781a */ /* 0x000fc40000000200 */
[----:B------:R-:W-:Y:S01]  /*00a0*/  LEA R7, R7, R0, 0x6 ;  /* 0x0000000007077211 */ /* 0x000fe200078e30ff */
[----:B------:R-:W-:-:S03]  /*00b0*/  HFMA2.MMA R0, -RZ, RZ, 0, 0 ;  /* 0x00000000ff007435 */ /* 0x000fc600000001ff */
[----:B------:R-:W-:Y:S02]  /*00c0*/  LEA.HI R2, R2, R7, RZ, 0x2 ;  /* 0x0000000702027211 */ /* 0x000fe400078f10ff */
[----:B------:R-:W-:Y:S02]  /*00d0*/  ISETP.GE.AND P0, PT, R7, 0x40, PT ;  /* 0x000000400700780c */ /* 0x000fe40003f06270 */
[----:B------:R-:W-:-:S05]  /*00e0*/  SHF.R.S32.HI R3, RZ, 0x2, R2 ;  /* 0x00000002ff037819 */ /* 0x000fca0000011402 */
[----:B--2---:R-:W-:Y:S02]  /*00f0*/  IMAD.WIDE R4, R3, 0x4, R4 ;  /* 0x0000000403047825 */ /* 0x004fe400078e0204 */
[----:B------:R-:W1:Y:S04]  /*0100*/  LDC.64 R2, c[0x0][0x210] ;  /* 0x00008400ff027b82 */ /* 0x000e680000000a00 */
[----:B------:R-:W2:Y:S04]  /*0110*/  @!P0 LDG.E.EL R0, desc[UR4][R4.64] ;  /* 0x0000000404008981 */ /* 0x000ea8000c2e1900 */
[----:B------:R-:W3:Y:S01]  /*0120*/  @!P0 LDG.E.EL R6, desc[UR4][R4.64] ;  /* 0x0000000404068981 */ /* 0x000ee2000c2e1900 */
[----:B------:R-:W-:Y:S01]  /*0130*/  CS2R R8, SRZ ;  /* 0x0000000000087805 */ /* 0x000fe2000001ff00 */
[----:B-1----:R-:W-:-:S05]  /*0140*/  IMAD.WIDE R2, R7, 0x4, R2 ;  /* 0x0000000407027825 */ /* 0x002fca00078e0202 */
[----:B------:R1:W4:Y:S02]  /*0150*/  @!P0 LDG.E.64 R8, desc[UR4][R2.64] ;  /* 0x0000000402088981 */ /* 0x000324000c1e1b00 */
[----:B-1----:R-:W1:Y:S02]  /*0160*/  LDC.64 R2, c[0x0][0x220] ;  /* 0x00008800ff027b82 */ /* 0x002e640000000a00 */
[----:B-1----:R-:W-:-:S04]  /*0170*/  IMAD.WIDE R2, R7, 0x4, R2 ;  /* 0x0000000407027825 */ /* 0x002fc800078e0202 */
[----:B--2---:R-:W-:Y:S01]  /*0180*/  FADD R0, RZ, -R0 ;  /* 0x80000000ff007221 */ /* 0x004fe20000000000 */
[----:B---3--:R-:W-:-:S03]  /*0190*/  FADD R6, RZ, -R6 ;  /* 0x80000006ff067221 */ /* 0x008fc60000000000 */
[----:B------:R-:W-:Y:S01]  /*01a0*/  FMUL R0, R0, 1.4426950216293334961 ;  /* 0x3fb8aa3b00007820 */ /* 0x000fe20000400000 */
[----:B------:R-:W-:-:S04]  /*01b0*/  FMUL R6, R6, 1.4426950216293334961 ;  /* 0x3fb8aa3b06067820 */ /* 0x000fc80000400000 */
[----:B------:R-:W-:Y:S02]  /*01c0*/  FSETP.GEU.AND P1, PT, R0, -126, PT ;  /* 0xc2fc00000000780b */ /* 0x000fe40003f2e000 */
[----:B------:R-:W-:-:S11]  /*01d0*/  FSETP.GEU.AND P2, PT, R6, -126, PT ;  /* 0xc2fc00000600780b */ /* 0x000fd60003f4e000 */
[----:B------:R-:W-:Y:S02]  /*01e0*/  @!P1 FMUL R0, R0, 0.5 ;  /* 0x3f00000000009820 */ /* 0x000fe40000400000 */
[----:B------:R-:W-:Y:S02]  /*01f0*/  @!P2 FMUL R6, R6, 0.5 ;  /* 0x3f0000000606a820 */ /* 0x000fe40000400000 */
[----:B------:R1:W2:Y:S08]  /*0200*/  MUFU.EX2 R4, R0 ;  /* 0x0000000000047308 */ /* 0x0002b00000000800 */
[----:B------:R-:W3:Y:S01]  /*0210*/  MUFU.EX2 R5, R6 ;  /* 0x0000000600057308 */ /* 0x000ee20000000800 */
[----:B-1----:R-:W-:Y:S01]  /*0220*/  HFMA2.MMA R0, -RZ, RZ, 1.625, 0 ;  /* 0x3e800000ff007435 */ /* 0x002fe200000001ff */
[----:B--2---:R-:W-:-:S04]  /*0230*/  @!P1 FMUL R4, R4, R4 ;  /* 0x0000000404049220 */ /* 0x004fc80000400000 */
[----:B------:R-:W-:Y:S01]  /*0240*/  FADD R4, R4, 1 ;  /* 0x3f80000004047421 */ /* 0x000fe20000000000 */
[----:B---3--:R-:W-:-:S04]  /*0250*/  @!P2 FMUL R5, R5, R5 ;  /* 0x000000050505a220 */ /* 0x008fc80000400000 */
[----:B------:R-:W-:Y:S01]  /*0260*/  FSETP.GT.AND P1, PT, R4, 8.50705917302346158658e+37, PT ;  /* 0x7e8000000400780b */ /* 0x000fe20003f24000 */
[----:B------:R-:W-:-:S03]  /*0270*/  FADD R5, R5, 1 ;  /* 0x3f80000005057421 */ /* 0x000fc60000000000 */
[----:B------:R-:W-:Y:S02]  /*0280*/  FSEL R11, R0, 1, P1 ;  /* 0x3f800000000b7808 */ /* 0x000fe40000800000 */
[----:B------:R-:W-:-:S04]  /*0290*/  FSETP.GT.AND P2, PT, R5, 8.50705917302346158658e+37, PT ;  /* 0x7e8000000500780b */ /* 0x000fc80003f44000 */
[----:B------:R-:W-:-:S03]  /*02a0*/  FSEL R0, R0, 1, P2 ;  /* 0x3f80000000007808 */ /* 0x000fc60001000000 */
[----:B------:R-:W-:-:S06]  /*02b0*/  @P1 FMUL R4, R4, 0.25 ;  /* 0x3e80000004041820 */ /* 0x000fcc0000400000 */
[----:B------:R-:W1:Y:S01]  /*02c0*/  MUFU.RCP R4, R4 ;  /* 0x0000000400047308 */ /* 0x000e620000001000 */
[----:B------:R-:W-:-:S07]  /*02d0*/  @P2 FMUL R5, R5, 0.25 ;  /* 0x3e80000005052820 */ /* 0x000fce0000400000 */
[----:B------:R-:W2:Y:S01]  /*02e0*/  MUFU.RCP R5, R5 ;  /* 0x0000000500057308 */ /* 0x000ea20000001000 */
[----:B-1----:R-:W-:-:S04]  /*02f0*/  FMUL R11, R4, R11 ;  /* 0x0000000b040b7220 */ /* 0x002fc80000400000 */
[----:B----4-:R-:W-:Y:S01]  /*0300*/  FMUL R8, R11, R8 ;  /* 0x000000080b087220 */ /* 0x010fe20000400000 */
[----:B--2---:R-:W-:-:S04]  /*0310*/  FMUL R0, R5, R0 ;  /* 0x0000000005007220 */ /* 0x004fc80000400000 */
[----:B------:R-:W-:Y:S01]  /*0320*/  FMUL R9, R0, R9 ;  /* 0x0000000900097220 */ /* 0x000fe20000400000 */
[----:B------:R-:W-:Y:S06]  /*0330*/  @P0 EXIT ;  /* 0x000000000000094d */ /* 0x000fec0003800000 */
[----:B------:R-:W-:Y:S01]  /*0340*/  STG.E.64 desc[UR4][R2.64], R8 ;  /* 0x0000000802007986 */ /* 0x000fe2000c101b04 */
[----:B------:R-:W-:Y:S05]  /*0350*/  EXIT ;  /* 0x000000000000794d */ /* 0x000fea0003800000 */
.L_x_0:
[----:B------:R-:W-:-:S00]  /*0360*/  BRA `(.L_x_0) ;  /* 0xfffffffc00fc7947 */ /* 0x000fc0000383ffff */
[----:B------:R-:W-:-:S00]  /*0370*/  NOP ;  /* 0x0000000000007918 */ /* 0x000fc00000000000 */
        /* <DEDUP_REMOVED lines=8> */
.L_x_1:


//--------------------- .nv.constant0.triton_poi_fused_mul_3 --------------------------
	.section	.nv.constant0.triton_poi_fused_mul_3,"a",@progbits
	.sectionflags	@""
	.align	4
.nv.constant0.triton_poi_fused_mul_3:
	.zero		556
